//
// Generated by NVIDIA NVVM Compiler
//
// Compiler Build ID: CL-36424714
// Cuda compilation tools, release 13.0, V13.0.88
// Based on NVVM 20.0.0
//

.version 9.0
.target sm_100
.address_size 64

	// .globl	_Z15SetScalarKerneldiPd

.visible .entry _Z15SetScalarKerneldiPd(
	.param .f64 _Z15SetScalarKerneldiPd_param_0,
	.param .u32 _Z15SetScalarKerneldiPd_param_1,
	.param .u64 .ptr .align 1 _Z15SetScalarKerneldiPd_param_2
)
{
	.reg .pred 	%p<3>;
	.reg .b32 	%r<7>;
	.reg .b64 	%rd<5>;
	.reg .b64 	%fd<2>;

	ld.param.f64 	%fd1, [_Z15SetScalarKerneldiPd_param_0];
	ld.param.u32 	%r5, [_Z15SetScalarKerneldiPd_param_1];
	ld.param.u64 	%rd2, [_Z15SetScalarKerneldiPd_param_2];
	mov.u32 	%r6, %tid.x;
	setp.ge.s32 	%p1, %r6, %r5;
	@%p1 bra 	$L__BB0_3;
	mov.u32 	%r2, %ntid.x;
	cvta.to.global.u64 	%rd1, %rd2;
$L__BB0_2:
	mul.wide.s32 	%rd3, %r6, 8;
	add.s64 	%rd4, %rd1, %rd3;
	st.global.f64 	[%rd4], %fd1;
	add.s32 	%r6, %r6, %r2;
	setp.lt.s32 	%p2, %r6, %r5;
	@%p2 bra 	$L__BB0_2;
$L__BB0_3:
	ret;

}
	// .globl	_Z18MultDiagonalKerneliPdS_S_
.visible .entry _Z18MultDiagonalKerneliPdS_S_(
	.param .u32 _Z18MultDiagonalKerneliPdS_S__param_0,
	.param .u64 .ptr .align 1 _Z18MultDiagonalKerneliPdS_S__param_1,
	.param .u64 .ptr .align 1 _Z18MultDiagonalKerneliPdS_S__param_2,
	.param .u64 .ptr .align 1 _Z18MultDiagonalKerneliPdS_S__param_3
)
{
	.reg .pred 	%p<3>;
	.reg .b32 	%r<7>;
	.reg .b64 	%rd<11>;
	.reg .b64 	%fd<4>;

	ld.param.u32 	%r5, [_Z18MultDiagonalKerneliPdS_S__param_0];
	ld.param.u64 	%rd4, [_Z18MultDiagonalKerneliPdS_S__param_1];
	ld.param.u64 	%rd5, [_Z18MultDiagonalKerneliPdS_S__param_2];
	ld.param.u64 	%rd6, [_Z18MultDiagonalKerneliPdS_S__param_3];
	mov.u32 	%r6, %tid.x;
	setp.ge.s32 	%p1, %r6, %r5;
	@%p1 bra 	$L__BB1_3;
	mov.u32 	%r2, %ntid.x;
	cvta.to.global.u64 	%rd1, %rd4;
	cvta.to.global.u64 	%rd2, %rd5;
	cvta.to.global.u64 	%rd3, %rd6;
$L__BB1_2:
	mul.wide.s32 	%rd7, %r6, 8;
	add.s64 	%rd8, %rd1, %rd7;
	ld.global.f64 	%fd1, [%rd8];
	add.s64 	%rd9, %rd2, %rd7;
	ld.global.f64 	%fd2, [%rd9];
	mul.f64 	%fd3, %fd1, %fd2;
	add.s64 	%rd10, %rd3, %rd7;
	st.global.f64 	[%rd10], %fd3;
	add.s32 	%r6, %r6, %r2;
	setp.lt.s32 	%p2, %r6, %r5;
	@%p2 bra 	$L__BB1_2;
$L__BB1_3:
	ret;

}
	// .globl	_Z21MultAddDiagonalKernelidPdS_S_
.visible .entry _Z21MultAddDiagonalKernelidPdS_S_(
	.param .u32 _Z21MultAddDiagonalKernelidPdS_S__param_0,
	.param .f64 _Z21MultAddDiagonalKernelidPdS_S__param_1,
	.param .u64 .ptr .align 1 _Z21MultAddDiagonalKernelidPdS_S__param_2,
	.param .u64 .ptr .align 1 _Z21MultAddDiagonalKernelidPdS_S__param_3,
	.param .u64 .ptr .align 1 _Z21MultAddDiagonalKernelidPdS_S__param_4
)
{
	.reg .pred 	%p<3>;
	.reg .b32 	%r<7>;
	.reg .b64 	%rd<11>;
	.reg .b64 	%fd<7>;

	ld.param.u32 	%r5, [_Z21MultAddDiagonalKernelidPdS_S__param_0];
	ld.param.f64 	%fd1, [_Z21MultAddDiagonalKernelidPdS_S__param_1];
	ld.param.u64 	%rd4, [_Z21MultAddDiagonalKernelidPdS_S__param_2];
	ld.param.u64 	%rd5, [_Z21MultAddDiagonalKernelidPdS_S__param_3];
	ld.param.u64 	%rd6, [_Z21MultAddDiagonalKernelidPdS_S__param_4];
	mov.u32 	%r6, %tid.x;
	setp.ge.s32 	%p1, %r6, %r5;
	@%p1 bra 	$L__BB2_3;
	mov.u32 	%r2, %ntid.x;
	cvta.to.global.u64 	%rd1, %rd4;
	cvta.to.global.u64 	%rd2, %rd5;
	cvta.to.global.u64 	%rd3, %rd6;
$L__BB2_2:
	mul.wide.s32 	%rd7, %r6, 8;
	add.s64 	%rd8, %rd1, %rd7;
	ld.global.f64 	%fd2, [%rd8];
	mul.f64 	%fd3, %fd1, %fd2;
	add.s64 	%rd9, %rd2, %rd7;
	ld.global.f64 	%fd4, [%rd9];
	add.s64 	%rd10, %rd3, %rd7;
	ld.global.f64 	%fd5, [%rd10];
	fma.rn.f64 	%fd6, %fd3, %fd4, %fd5;
	st.global.f64 	[%rd10], %fd6;
	add.s32 	%r6, %r6, %r2;
	setp.lt.s32 	%p2, %r6, %r5;
	@%p2 bra 	$L__BB2_2;
$L__BB2_3:
	ret;

}


// ===== COMPILED SASS (sm_100) =====

	.target	sm_100

	.elftype	@"ET_EXEC"


//--------------------- .note.nv.tkinfo           --------------------------
	.section	.note.nv.tkinfo,"",@"SHT_NOTE"
	.sectionflags	@"SHF_NOTE_NV_TKINFO"
	.tkinfo
        /*0018*/ 	.word	0x00000002
        /*0030*/ 	.string	""
        /*0030*/ 	.string	"ptxas"
        /*0030*/ 	.string	"Cuda compilation tools, release 13.0, V13.0.88"
        /*0030*/ 	.string	"Build cuda_13.0.r13.0/compiler.36424714_0"
        /*0030*/ 	.string	"-arch sm_100 -m 64 "



//--------------------- .note.nv.cuinfo           --------------------------
	.section	.note.nv.cuinfo,"",@"SHT_NOTE"
	.sectionflags	@"SHF_NOTE_NV_CUINFO"
        /*0018*/ 	.short	0x0002
        /*001a*/ 	.short	0x0064
        /*001c*/ 	.short	0x0082
	.zero		2


//--------------------- .nv.info                  --------------------------
	.section	.nv.info,"",@"SHT_CUDA_INFO"
	.align	4


	//----- nvinfo : EIATTR_REGCOUNT
	.align		4
        /*0000*/ 	.byte	0x04, 0x2f
        /*0002*/ 	.short	(.L_1 - .L_0)
	.align		4
.L_0:
        /*0004*/ 	.word	index@(_Z15SetScalarKerneldiPd)
        /*0008*/ 	.word	0x0000000c


	//----- nvinfo : EIATTR_FRAME_SIZE
	.align		4
.L_1:
        /*000c*/ 	.byte	0x04, 0x11
        /*000e*/ 	.short	(.L_3 - .L_2)
	.align		4
.L_2:
        /*0010*/ 	.word	index@(_Z15SetScalarKerneldiPd)
        /*0014*/ 	.word	0x00000000


	//----- nvinfo : EIATTR_REGCOUNT
	.align		4
.L_3:
        /*0018*/ 	.byte	0x04, 0x2f
        /*001a*/ 	.short	(.L_5 - .L_4)
	.align		4
.L_4:
        /*001c*/ 	.word	index@(_Z18MultDiagonalKerneliPdS_S_)
        /*0020*/ 	.word	0x00000014


	//----- nvinfo : EIATTR_FRAME_SIZE
	.align		4
.L_5:
        /*0024*/ 	.byte	0x04, 0x11
        /*0026*/ 	.short	(.L_7 - .L_6)
	.align		4
.L_6:
        /*0028*/ 	.word	index@(_Z18MultDiagonalKerneliPdS_S_)
        /*002c*/ 	.word	0x00000000


	//----- nvinfo : EIATTR_REGCOUNT
	.align		4
.L_7:
        /*0030*/ 	.byte	0x04, 0x2f
        /*0032*/ 	.short	(.L_9 - .L_8)
	.align		4
.L_8:
        /*0034*/ 	.word	index@(_Z21MultAddDiagonalKernelidPdS_S_)
        /*0038*/ 	.word	0x00000016


	//----- nvinfo : EIATTR_FRAME_SIZE
	.align		4
.L_9:
        /*003c*/ 	.byte	0x04, 0x11
        /*003e*/ 	.short	(.L_11 - .L_10)
	.align		4
.L_10:
        /*0040*/ 	.word	index@(_Z21MultAddDiagonalKernelidPdS_S_)
        /*0044*/ 	.word	0x00000000


	//----- nvinfo : EIATTR_MIN_STACK_SIZE
	.align		4
.L_11:
        /*0048*/ 	.byte	0x04, 0x12
        /*004a*/ 	.short	(.L_13 - .L_12)
	.align		4
.L_12:
        /*004c*/ 	.word	index@(_Z21MultAddDiagonalKernelidPdS_S_)
        /*0050*/ 	.word	0x00000000


	//----- nvinfo : EIATTR_MIN_STACK_SIZE
	.align		4
.L_13:
        /*0054*/ 	.byte	0x04, 0x12
        /*0056*/ 	.short	(.L_15 - .L_14)
	.align		4
.L_14:
        /*0058*/ 	.word	index@(_Z18MultDiagonalKerneliPdS_S_)
        /*005c*/ 	.word	0x00000000


	//----- nvinfo : EIATTR_MIN_STACK_SIZE
	.align		4
.L_15:
        /*0060*/ 	.byte	0x04, 0x12
        /*0062*/ 	.short	(.L_17 - .L_16)
	.align		4
.L_16:
        /*0064*/ 	.word	index@(_Z15SetScalarKerneldiPd)
        /*0068*/ 	.word	0x00000000
.L_17:


//--------------------- .nv.compat                --------------------------
	.section	.nv.compat,"",@"SHT_CUDA_COMPAT_INFO"
	.align	4
        /*0000*/ 	.byte	0x02, 0x09, 0x00, 0x00, 0x02, 0x02, 0x01, 0x00, 0x02, 0x05, 0x05, 0x00, 0x03, 0x07, 0x01, 0x01
        /*0010*/ 	.byte	0x02, 0x03, 0x00, 0x00, 0x02, 0x06, 0x01, 0x00, 0x04, 0x0b, 0x08, 0x00, 0x01, 0x00, 0x00, 0x00
        /*0020*/ 	.byte	0x00, 0x00, 0x00, 0x00


//--------------------- .nv.info._Z21MultAddDiagonalKernelidPdS_S_ --------------------------
	.section	.nv.info._Z21MultAddDiagonalKernelidPdS_S_,"",@"SHT_CUDA_INFO"
	.sectionflags	@""
	.align	4


	//----- nvinfo : EIATTR_CUDA_API_VERSION
	.align		4
        /*0000*/ 	.byte	0x04, 0x37
        /*0002*/ 	.short	(.L_19 - .L_18)
.L_18:
        /*0004*/ 	.word	0x00000082


	//----- nvinfo : EIATTR_KPARAM_INFO
	.align		4
.L_19:
        /*0008*/ 	.byte	0x04, 0x17
        /*000a*/ 	.short	(.L_21 - .L_20)
.L_20:
        /*000c*/ 	.word	0x00000000
        /*0010*/ 	.short	0x0004
        /*0012*/ 	.short	0x0020
        /*0014*/ 	.byte	0x00, 0xf5, 0x21, 0x00


	//----- nvinfo : EIATTR_KPARAM_INFO
	.align		4
.L_21:
        /*0018*/ 	.byte	0x04, 0x17
        /*001a*/ 	.short	(.L_23 - .L_22)
.L_22:
        /*001c*/ 	.word	0x00000000
        /*0020*/ 	.short	0x0003
        /*0022*/ 	.short	0x0018
        /*0024*/ 	.byte	0x00, 0xf5, 0x21, 0x00


	//----- nvinfo : EIATTR_KPARAM_INFO
	.align		4
.L_23:
        /*0028*/ 	.byte	0x04, 0x17
        /*002a*/ 	.short	(.L_25 - .L_24)
.L_24:
        /*002c*/ 	.word	0x00000000
        /*0030*/ 	.short	0x0002
        /*0032*/ 	.short	0x0010
        /*0034*/ 	.byte	0x00, 0xf5, 0x21, 0x00


	//----- nvinfo : EIATTR_KPARAM_INFO
	.align		4
.L_25:
        /*0038*/ 	.byte	0x04, 0x17
        /*003a*/ 	.short	(.L_27 - .L_26)
.L_26:
        /*003c*/ 	.word	0x00000000
        /*0040*/ 	.short	0x0001
        /*0042*/ 	.short	0x0008
        /*0044*/ 	.byte	0x00, 0xf0, 0x21, 0x00


	//----- nvinfo : EIATTR_KPARAM_INFO
	.align		4
.L_27:
        /*0048*/ 	.byte	0x04, 0x17
        /*004a*/ 	.short	(.L_29 - .L_28)
.L_28:
        /*004c*/ 	.word	0x00000000
        /*0050*/ 	.short	0x0000
        /*0052*/ 	.short	0x0000
        /*0054*/ 	.byte	0x00, 0xf0, 0x11, 0x00


	//----- nvinfo : EIATTR_SPARSE_MMA_MASK
	.align		4
.L_29:
        /*0058*/ 	.byte	0x03, 0x50
        /*005a*/ 	.short	0x0000


	//----- nvinfo : EIATTR_MAXREG_COUNT
	.align		4
        /*005c*/ 	.byte	0x03, 0x1b
        /*005e*/ 	.short	0x00ff


	//----- nvinfo : EIATTR_MERCURY_ISA_VERSION
	.align		4
        /*0060*/ 	.byte	0x03, 0x5f
        /*0062*/ 	.short	0x0101


	//----- nvinfo : EIATTR_VRC_CTA_INIT_COUNT
	.align		4
        /*0064*/ 	.byte	0x02, 0x4a
	.zero		1
	.zero		1


	//----- nvinfo : EIATTR_EXIT_INSTR_OFFSETS
	.align		4
        /*0068*/ 	.byte	0x04, 0x1c
        /*006a*/ 	.short	(.L_31 - .L_30)


	//   ....[0]....
.L_30:
        /*006c*/ 	.word	0x00000040


	//   ....[1]....
        /*0070*/ 	.word	0x00000170


	//----- nvinfo : EIATTR_CRS_STACK_SIZE
	.align		4
.L_31:
        /*0074*/ 	.byte	0x04, 0x1e
        /*0076*/ 	.short	(.L_33 - .L_32)
.L_32:
        /*0078*/ 	.word	0x00000000


	//----- nvinfo : EIATTR_CBANK_PARAM_SIZE
	.align		4
.L_33:
        /*007c*/ 	.byte	0x03, 0x19
        /*007e*/ 	.short	0x0028


	//----- nvinfo : EIATTR_PARAM_CBANK
	.align		4
        /*0080*/ 	.byte	0x04, 0x0a
        /*0082*/ 	.short	(.L_35 - .L_34)
	.align		4
.L_34:
        /*0084*/ 	.word	index@(.nv.constant0._Z21MultAddDiagonalKernelidPdS_S_)
        /*0088*/ 	.short	0x0380
        /*008a*/ 	.short	0x0028


	//----- nvinfo : EIATTR_SW_WAR
	.align		4
.L_35:
        /*008c*/ 	.byte	0x04, 0x36
        /*008e*/ 	.short	(.L_37 - .L_36)
.L_36:
        /*0090*/ 	.word	0x00000008
.L_37:


//--------------------- .nv.info._Z18MultDiagonalKerneliPdS_S_ --------------------------
	.section	.nv.info._Z18MultDiagonalKerneliPdS_S_,"",@"SHT_CUDA_INFO"
	.sectionflags	@""
	.align	4


	//----- nvinfo : EIATTR_CUDA_API_VERSION
	.align		4
        /*0000*/ 	.byte	0x04, 0x37
        /*0002*/ 	.short	(.L_39 - .L_38)
.L_38:
        /*0004*/ 	.word	0x00000082


	//----- nvinfo : EIATTR_KPARAM_INFO
	.align		4
.L_39:
        /*0008*/ 	.byte	0x04, 0x17
        /*000a*/ 	.short	(.L_41 - .L_40)
.L_40:
        /*000c*/ 	.word	0x00000000
        /*0010*/ 	.short	0x0003
        /*0012*/ 	.short	0x0018
        /*0014*/ 	.byte	0x00, 0xf5, 0x21, 0x00


	//----- nvinfo : EIATTR_KPARAM_INFO
	.align		4
.L_41:
        /*0018*/ 	.byte	0x04, 0x17
        /*001a*/ 	.short	(.L_43 - .L_42)
.L_42:
        /*001c*/ 	.word	0x00000000
        /*0020*/ 	.short	0x0002
        /*0022*/ 	.short	0x0010
        /*0024*/ 	.byte	0x00, 0xf5, 0x21, 0x00


	//----- nvinfo : EIATTR_KPARAM_INFO
	.align		4
.L_43:
        /*0028*/ 	.byte	0x04, 0x17
        /*002a*/ 	.short	(.L_45 - .L_44)
.L_44:
        /*002c*/ 	.word	0x00000000
        /*0030*/ 	.short	0x0001
        /*0032*/ 	.short	0x0008
        /*0034*/ 	.byte	0x00, 0xf5, 0x21, 0x00


	//----- nvinfo : EIATTR_KPARAM_INFO
	.align		4
.L_45:
        /*0038*/ 	.byte	0x04, 0x17
        /*003a*/ 	.short	(.L_47 - .L_46)
.L_46:
        /*003c*/ 	.word	0x00000000
        /*0040*/ 	.short	0x0000
        /*0042*/ 	.short	0x0000
        /*0044*/ 	.byte	0x00, 0xf0, 0x11, 0x00


	//----- nvinfo : EIATTR_SPARSE_MMA_MASK
	.align		4
.L_47:
        /*0048*/ 	.byte	0x03, 0x50
        /*004a*/ 	.short	0x0000


	//----- nvinfo : EIATTR_MAXREG_COUNT
	.align		4
        /*004c*/ 	.byte	0x03, 0x1b
        /*004e*/ 	.short	0x00ff


	//----- nvinfo : EIATTR_MERCURY_ISA_VERSION
	.align		4
        /*0050*/ 	.byte	0x03, 0x5f
        /*0052*/ 	.short	0x0101


	//----- nvinfo : EIATTR_VRC_CTA_INIT_COUNT
	.align		4
        /*0054*/ 	.byte	0x02, 0x4a
	.zero		1
	.zero		1


	//----- nvinfo : EIATTR_EXIT_INSTR_OFFSETS
	.align		4
        /*0058*/ 	.byte	0x04, 0x1c
        /*005a*/ 	.short	(.L_49 - .L_48)


	//   ....[0]....
.L_48:
        /*005c*/ 	.word	0x00000040


	//   ....[1]....
        /*0060*/ 	.word	0x00000140


	//----- nvinfo : EIATTR_CRS_STACK_SIZE
	.align		4
.L_49:
        /*0064*/ 	.byte	0x04, 0x1e
        /*0066*/ 	.short	(.L_51 - .L_50)
.L_50:
        /*0068*/ 	.word	0x00000000


	//----- nvinfo : EIATTR_CBANK_PARAM_SIZE
	.align		4
.L_51:
        /*006c*/ 	.byte	0x03, 0x19
        /*006e*/ 	.short	0x0020


	//----- nvinfo : EIATTR_PARAM_CBANK
	.align		4
        /*0070*/ 	.byte	0x04, 0x0a
        /*0072*/ 	.short	(.L_53 - .L_52)
	.align		4
.L_52:
        /*0074*/ 	.word	index@(.nv.constant0._Z18MultDiagonalKerneliPdS_S_)
        /*0078*/ 	.short	0x0380
        /*007a*/ 	.short	0x0020


	//----- nvinfo : EIATTR_SW_WAR
	.align		4
.L_53:
        /*007c*/ 	.byte	0x04, 0x36
        /*007e*/ 	.short	(.L_55 - .L_54)
.L_54:
        /*0080*/ 	.word	0x00000008
.L_55:


//--------------------- .nv.info._Z15SetScalarKerneldiPd --------------------------
	.section	.nv.info._Z15SetScalarKerneldiPd,"",@"SHT_CUDA_INFO"
	.sectionflags	@""
	.align	4


	//----- nvinfo : EIATTR_CUDA_API_VERSION
	.align		4
        /*0000*/ 	.byte	0x04, 0x37
        /*0002*/ 	.short	(.L_57 - .L_56)
.L_56:
        /*0004*/ 	.word	0x00000082


	//----- nvinfo : EIATTR_KPARAM_INFO
	.align		4
.L_57:
        /*0008*/ 	.byte	0x04, 0x17
        /*000a*/ 	.short	(.L_59 - .L_58)
.L_58:
        /*000c*/ 	.word	0x00000000
        /*0010*/ 	.short	0x0002
        /*0012*/ 	.short	0x0010
        /*0014*/ 	.byte	0x00, 0xf5, 0x21, 0x00


	//----- nvinfo : EIATTR_KPARAM_INFO
	.align		4
.L_59:
        /*0018*/ 	.byte	0x04, 0x17
        /*001a*/ 	.short	(.L_61 - .L_60)
.L_60:
        /*001c*/ 	.word	0x00000000
        /*0020*/ 	.short	0x0001
        /*0022*/ 	.short	0x0008
        /*0024*/ 	.byte	0x00, 0xf0, 0x11, 0x00


	//----- nvinfo : EIATTR_KPARAM_INFO
	.align		4
.L_61:
        /*0028*/ 	.byte	0x04, 0x17
        /*002a*/ 	.short	(.L_63 - .L_62)
.L_62:
        /*002c*/ 	.word	0x00000000
        /*0030*/ 	.short	0x0000
        /*0032*/ 	.short	0x0000
        /*0034*/ 	.byte	0x00, 0xf0, 0x21, 0x00


	//----- nvinfo : EIATTR_SPARSE_MMA_MASK
	.align		4
.L_63:
        /*0038*/ 	.byte	0x03, 0x50
        /*003a*/ 	.short	0x0000


	//----- nvinfo : EIATTR_MAXREG_COUNT
	.align		4
        /*003c*/ 	.byte	0x03, 0x1b
        /*003e*/ 	.short	0x00ff


	//----- nvinfo : EIATTR_MERCURY_ISA_VERSION
	.align		4
        /*0040*/ 	.byte	0x03, 0x5f
        /*0042*/ 	.short	0x0101


	//----- nvinfo : EIATTR_VRC_CTA_INIT_COUNT
	.align		4
        /*0044*/ 	.byte	0x02, 0x4a
	.zero		1
	.zero		1


	//----- nvinfo : EIATTR_EXIT_INSTR_OFFSETS
	.align		4
        /*0048*/ 	.byte	0x04, 0x1c
        /*004a*/ 	.short	(.L_65 - .L_64)


	//   ....[0]....
.L_64:
        /*004c*/ 	.word	0x00000040


	//   ....[1]....
        /*0050*/ 	.word	0x000000e0


	//----- nvinfo : EIATTR_CRS_STACK_SIZE
	.align		4
.L_65:
        /*0054*/ 	.byte	0x04, 0x1e
        /*0056*/ 	.short	(.L_67 - .L_66)
.L_66:
        /*0058*/ 	.word	0x00000000


	//----- nvinfo : EIATTR_CBANK_PARAM_SIZE
	.align		4
.L_67:
        /*005c*/ 	.byte	0x03, 0x19
        /*005e*/ 	.short	0x0018


	//----- nvinfo : EIATTR_PARAM_CBANK
	.align		4
        /*0060*/ 	.byte	0x04, 0x0a
        /*0062*/ 	.short	(.L_69 - .L_68)
	.align		4
.L_68:
        /*0064*/ 	.word	index@(.nv.constant0._Z15SetScalarKerneldiPd)
        /*0068*/ 	.short	0x0380
        /*006a*/ 	.short	0x0018


	//----- nvinfo : EIATTR_SW_WAR
	.align		4
.L_69:
        /*006c*/ 	.byte	0x04, 0x36
        /*006e*/ 	.short	(.L_71 - .L_70)
.L_70:
        /*0070*/ 	.word	0x00000008
.L_71:


//--------------------- .nv.callgraph             --------------------------
	.section	.nv.callgraph,"",@"SHT_CUDA_CALLGRAPH"
	.align	4
	.sectionentsize	8
	.align		4
        /*0000*/ 	.word	0x00000000
	.align		4
        /*0004*/ 	.word	0xffffffff
	.align		4
        /*0008*/ 	.word	0x00000000
	.align		4
        /*000c*/ 	.word	0xfffffffe
	.align		4
        /*0010*/ 	.word	0x00000000
	.align		4
        /*0014*/ 	.word	0xfffffffd
	.align		4
        /*0018*/ 	.word	0x00000000
	.align		4
        /*001c*/ 	.word	0xfffffffc


//--------------------- .text._Z21MultAddDiagonalKernelidPdS_S_ --------------------------
	.section	.text._Z21MultAddDiagonalKernelidPdS_S_,"ax",@progbits
	.align	128
        .global         _Z21MultAddDiagonalKernelidPdS_S_
        .type           _Z21MultAddDiagonalKernelidPdS_S_,@function
        .size           _Z21MultAddDiagonalKernelidPdS_S_,(.L_x_6 - _Z21MultAddDiagonalKernelidPdS_S_)
        .other          _Z21MultAddDiagonalKernelidPdS_S_,@"STO_CUDA_ENTRY STV_DEFAULT"
_Z21MultAddDiagonalKernelidPdS_S_:
.text._Z21MultAddDiagonalKernelidPdS_S_:
[----:B------:R-:W-:Y:S01]  /*0000*/  LDC R1, c[0x0][0x37c] ;  /* 0x0000df00ff017b82 */ /* 0x000fe20000000800 */
[----:B------:R-:W0:Y:S01]  /*0010*/  S2R R19, SR_TID.X ;  /* 0x0000000000137919 */ /* 0x000e220000002100 */
[----:B------:R-:W0:Y:S02]  /*0020*/  LDCU UR5, c[0x0][0x380] ;  /* 0x00007000ff0577ac */ /* 0x000e240008000800 */
[----:B0-----:R-:W-:-:S13]  /*0030*/  ISETP.GE.AND P0, PT, R19, UR5, PT ;  /* 0x0000000513007c0c */ /* 0x001fda000bf06270 */
[----:B------:R-:W-:Y:S05]  /*0040*/  @P0 EXIT ;  /* 0x000000000000094d */ /* 0x000fea0003800000 */
[----:B------:R-:W0:Y:S01]  /*0050*/  LDC.64 R16, c[0x0][0x3a0] ;  /* 0x0000e800ff107b82 */ /* 0x000e220000000a00 */
[----:B------:R-:W1:Y:S01]  /*0060*/  LDCU UR4, c[0x0][0x360] ;  /* 0x00006c00ff0477ac */ /* 0x000e620008000800 */
[----:B------:R-:W2:Y:S06]  /*0070*/  LDCU.64 UR6, c[0x0][0x358] ;  /* 0x00006b00ff0677ac */ /* 0x000eac0008000a00 */
[----:B------:R-:W3:Y:S01]  /*0080*/  LDC.64 R12, c[0x0][0x390] ;  /* 0x0000e400ff0c7b82 */ /* 0x000ee20000000a00 */
[----:B------:R-:W4:Y:S07]  /*0090*/  LDCU.64 UR8, c[0x0][0x388] ;  /* 0x00007100ff0877ac */ /* 0x000f2e0008000a00 */
[----:B------:R-:W0:Y:S02]  /*00a0*/  LDC.64 R14, c[0x0][0x398] ;  /* 0x0000e600ff0e7b82 */ /* 0x000e240000000a00 */
.L_x_0:
[----:B---3--:R-:W-:-:S04]  /*00b0*/  IMAD.WIDE R2, R19, 0x8, R12 ;  /* 0x0000000813027825 */ /* 0x008fc800078e020c */
[C---:B0-----:R-:W-:Y:S02]  /*00c0*/  IMAD.WIDE R6, R19.reuse, 0x8, R14 ;  /* 0x0000000813067825 */ /* 0x041fe400078e020e */
[----:B--2---:R-:W4:Y:S02]  /*00d0*/  LDG.E.64 R2, desc[UR6][R2.64] ;  /* 0x0000000602027981 */ /* 0x004f24000c1e1b00 */
[C---:B------:R-:W-:Y:S02]  /*00e0*/  IMAD.WIDE R8, R19.reuse, 0x8, R16 ;  /* 0x0000000813087825 */ /* 0x040fe400078e0210 */
[----:B------:R-:W2:Y:S04]  /*00f0*/  LDG.E.64 R6, desc[UR6][R6.64] ;  /* 0x0000000606067981 */ /* 0x000ea8000c1e1b00 */
[----:B------:R-:W2:Y:S01]  /*0100*/  LDG.E.64 R10, desc[UR6][R8.64] ;  /* 0x00000006080a7981 */ /* 0x000ea2000c1e1b00 */
[----:B-1----:R-:W-:-:S04]  /*0110*/  IADD3 R19, PT, PT, R19, UR4, RZ ;  /* 0x0000000413137c10 */ /* 0x002fc8000fffe0ff */
[----:B------:R-:W-:Y:S01]  /*0120*/  ISETP.GE.AND P0, PT, R19, UR5, PT ;  /* 0x0000000513007c0c */ /* 0x000fe2000bf06270 */
[----:B----4-:R-:W-:-:S08]  /*0130*/  DMUL R4, R2, UR8 ;  /* 0x0000000802047c28 */ /* 0x010fd00008000000 */
[----:B--2---:R-:W-:-:S07]  /*0140*/  DFMA R4, R4, R6, R10 ;  /* 0x000000060404722b */ /* 0x004fce000000000a */
[----:B------:R0:W-:Y:S01]  /*0150*/  STG.E.64 desc[UR6][R8.64], R4 ;  /* 0x0000000408007986 */ /* 0x0001e2000c101b06 */
[----:B------:R-:W-:Y:S05]  /*0160*/  @!P0 BRA `(.L_x_0) ;  /* 0xfffffffc00d08947 */ /* 0x000fea000383ffff */
[----:B------:R-:W-:Y:S05]  /*0170*/  EXIT ;  /* 0x000000000000794d */ /* 0x000fea0003800000 */
.L_x_1:
[----:B------:R-:W-:-:S00]  /*0180*/  BRA `(.L_x_1) ;  /* 0xfffffffc00fc7947 */ /* 0x000fc0000383ffff */
[----:B------:R-:W-:-:S00]  /*0190*/  NOP ;  /* 0x0000000000007918 */ /* 0x000fc00000000000 */
        /* <DEDUP_REMOVED lines=14> */
.L_x_6:


//--------------------- .text._Z18MultDiagonalKerneliPdS_S_ --------------------------
	.section	.text._Z18MultDiagonalKerneliPdS_S_,"ax",@progbits
	.align	128
        .global         _Z18MultDiagonalKerneliPdS_S_
        .type           _Z18MultDiagonalKerneliPdS_S_,@function
        .size           _Z18MultDiagonalKerneliPdS_S_,(.L_x_7 - _Z18MultDiagonalKerneliPdS_S_)
        .other          _Z18MultDiagonalKerneliPdS_S_,@"STO_CUDA_ENTRY STV_DEFAULT"
_Z18MultDiagonalKerneliPdS_S_:
.text._Z18MultDiagonalKerneliPdS_S_:
        /* <DEDUP_REMOVED lines=8> */
[----:B------:R-:W3:Y:S08]  /*0080*/  LDC.64 R12, c[0x0][0x390] ;  /* 0x0000e400ff0c7b82 */ /* 0x000ef00000000a00 */
[----:B------:R-:W4:Y:S02]  /*0090*/  LDC.64 R14, c[0x0][0x398] ;  /* 0x0000e600ff0e7b82 */ /* 0x000f240000000a00 */
.L_x_2:
[----:B0-----:R-:W-:-:S04]  /*00a0*/  IMAD.WIDE R2, R17, 0x8, R10 ;  /* 0x0000000811027825 */ /* 0x001fc800078e020a */
[C---:B---3--:R-:W-:Y:S02]  /*00b0*/  IMAD.WIDE R4, R17.reuse, 0x8, R12 ;  /* 0x0000000811047825 */ /* 0x048fe400078e020c */
[----:B--2---:R-:W2:Y:S04]  /*00c0*/  LDG.E.64 R2, desc[UR6][R2.64] ;  /* 0x0000000602027981 */ /* 0x004ea8000c1e1b00 */
[----:B------:R-:W2:Y:S01]  /*00d0*/  LDG.E.64 R4, desc[UR6][R4.64] ;  /* 0x0000000604047981 */ /* 0x000ea2000c1e1b00 */
[C---:B----4-:R-:W-:Y:S01]  /*00e0*/  IMAD.WIDE R8, R17.reuse, 0x8, R14 ;  /* 0x0000000811087825 */ /* 0x050fe200078e020e */
[----:B-1----:R-:W-:-:S04]  /*00f0*/  IADD3 R17, PT, PT, R17, UR4, RZ ;  /* 0x0000000411117c10 */ /* 0x002fc8000fffe0ff */
[----:B------:R-:W-:Y:S01]  /*0100*/  ISETP.GE.AND P0, PT, R17, UR5, PT ;  /* 0x0000000511007c0c */ /* 0x000fe2000bf06270 */
[----:B--2---:R-:W-:-:S07]  /*0110*/  DMUL R6, R2, R4 ;  /* 0x0000000402067228 */ /* 0x004fce0000000000 */
[----:B------:R0:W-:Y:S05]  /*0120*/  STG.E.64 desc[UR6][R8.64], R6 ;  /* 0x0000000608007986 */ /* 0x0001ea000c101b06 */
[----:B------:R-:W-:Y:S05]  /*0130*/  @!P0 BRA `(.L_x_2) ;  /* 0xfffffffc00d88947 */ /* 0x000fea000383ffff */
[----:B------:R-:W-:Y:S05]  /*0140*/  EXIT ;  /* 0x000000000000794d */ /* 0x000fea0003800000 */
.L_x_3:
        /* <DEDUP_REMOVED lines=11> */
.L_x_7:


//--------------------- .text._Z15SetScalarKerneldiPd --------------------------
	.section	.text._Z15SetScalarKerneldiPd,"ax",@progbits
	.align	128
        .global         _Z15SetScalarKerneldiPd
        .type           _Z15SetScalarKerneldiPd,@function
        .size           _Z15SetScalarKerneldiPd,(.L_x_8 - _Z15SetScalarKerneldiPd)
        .other          _Z15SetScalarKerneldiPd,@"STO_CUDA_ENTRY STV_DEFAULT"
_Z15SetScalarKerneldiPd:
.text._Z15SetScalarKerneldiPd:
        /* <DEDUP_REMOVED lines=8> */
[----:B------:R-:W3:Y:S02]  /*0080*/  LDC.64 R6, c[0x0][0x380] ;  /* 0x0000e000ff067b82 */ /* 0x000ee40000000a00 */
.L_x_4:
[C---:B0-----:R-:W-:Y:S01]  /*0090*/  IMAD.WIDE R2, R9.reuse, 0x8, R4 ;  /* 0x0000000809027825 */ /* 0x041fe200078e0204 */
[----:B-1----:R-:W-:-:S04]  /*00a0*/  IADD3 R9, PT, PT, R9, UR4, RZ ;  /* 0x0000000409097c10 */ /* 0x002fc8000fffe0ff */
[----:B--23--:R4:W-:Y:S01]  /*00b0*/  STG.E.64 desc[UR6][R2.64], R6 ;  /* 0x0000000602007986 */ /* 0x00c9e2000c101b06 */
[----:B------:R-:W-:-:S13]  /*00c0*/  ISETP.GE.AND P0, PT, R9, UR5, PT ;  /* 0x0000000509007c0c */ /* 0x000fda000bf06270 */
[----:B----4-:R-:W-:Y:S05]  /*00d0*/  @!P0 BRA `(.L_x_4) ;  /* 0xfffffffc00ec8947 */ /* 0x010fea000383ffff */
[----:B------:R-:W-:Y:S05]  /*00e0*/  EXIT ;  /* 0x000000000000794d */ /* 0x000fea0003800000 */
.L_x_5:
        /* <DEDUP_REMOVED lines=9> */
.L_x_8:


//--------------------- .nv.shared.reserved.0     --------------------------
	.section	.nv.shared.reserved.0,"aw",@nobits
	.weak		__nv_reservedSMEM_offset_0_alias
	.size		__nv_reservedSMEM_offset_0_alias, 0, 64
	.other		__nv_reservedSMEM_offset_0_alias,@"STO_CUDA_RESERVED_SHARED STV_DEFAULT"
__nv_reservedSMEM_offset_0_alias:
	.zero		0
	.zero		64


//--------------------- .nv.constant0._Z21MultAddDiagonalKernelidPdS_S_ --------------------------
	.section	.nv.constant0._Z21MultAddDiagonalKernelidPdS_S_,"a",@progbits
	.sectionflags	@""
	.align	4
.nv.constant0._Z21MultAddDiagonalKernelidPdS_S_:
	.zero		936


//--------------------- .nv.constant0._Z18MultDiagonalKerneliPdS_S_ --------------------------
	.section	.nv.constant0._Z18MultDiagonalKerneliPdS_S_,"a",@progbits
	.sectionflags	@""
	.align	4
.nv.constant0._Z18MultDiagonalKerneliPdS_S_:
	.zero		928


//--------------------- .nv.constant0._Z15SetScalarKerneldiPd --------------------------
	.section	.nv.constant0._Z15SetScalarKerneldiPd,"a",@progbits
	.sectionflags	@""
	.align	4
.nv.constant0._Z15SetScalarKerneldiPd:
	.zero		920


//--------------------- SYMBOLS --------------------------

	.type		.nv.reservedSmem.offset0,@object
	.size		.nv.reservedSmem.offset0,0x4
